	.headerflags	@"EF_CUDA_TEXMODE_UNIFIED EF_CUDA_64BIT_ADDRESS EF_CUDA_ACCELERATORS EF_CUDA_SM90 EF_CUDA_VIRTUAL_SM(EF_CUDA_SM90)"
	.elftype	@"ET_EXEC"


//--------------------- .nv.info                  --------------------------
	.section	.nv.info,"",@"SHT_CUDA_INFO"
	.align	4


	//----- nvinfo : EIATTR_REGCOUNT
	.align		4
        /*0000*/ 	.byte	0x04, 0x2f
        /*0002*/ 	.short	(.L_1 - .L_0)
	.align		4
.L_0:
        /*0004*/ 	.word	index@(triton_poi_fused_max_pool2d_with_indices_49)
        /*0008*/ 	.word	0x00000016


	//----- nvinfo : EIATTR_MIN_STACK_SIZE
	.align		4
.L_1:
        /*000c*/ 	.byte	0x04, 0x12
        /*000e*/ 	.short	(.L_3 - .L_2)
	.align		4
.L_2:
        /*0010*/ 	.word	index@(triton_poi_fused_max_pool2d_with_indices_49)
        /*0014*/ 	.word	0x00000000


	//----- nvinfo : EIATTR_FRAME_SIZE
	.align		4
.L_3:
        /*0018*/ 	.byte	0x04, 0x11
        /*001a*/ 	.short	(.L_5 - .L_4)
	.align		4
.L_4:
        /*001c*/ 	.word	index@(triton_poi_fused_max_pool2d_with_indices_49)
        /*0020*/ 	.word	0x00000000


	//----- nvinfo : EIATTR_MIN_STACK_SIZE
	.align		4
.L_5:
        /*0024*/ 	.byte	0x04, 0x12
        /*0026*/ 	.short	(.L_7 - .L_6)
	.align		4
.L_6:
        /*0028*/ 	.word	index@(triton_poi_fused_max_pool2d_with_indices_49)
        /*002c*/ 	.word	0x00000000
.L_7:


//--------------------- .nv.info.triton_poi_fused_max_pool2d_with_indices_49 --------------------------
	.section	.nv.info.triton_poi_fused_max_pool2d_with_indices_49,"",@"SHT_CUDA_INFO"
	.sectionflags	@""
	.align	4


	//----- nvinfo : EIATTR_CUDA_API_VERSION
	.align		4
        /*0000*/ 	.byte	0x04, 0x37
        /*0002*/ 	.short	(.L_9 - .L_8)
.L_8:
        /*0004*/ 	.word	0x0000007c


	//----- nvinfo : EIATTR_KPARAM_INFO
	.align		4
.L_9:
        /*0008*/ 	.byte	0x04, 0x17
        /*000a*/ 	.short	(.L_11 - .L_10)
.L_10:
        /*000c*/ 	.word	0x00000000
        /*0010*/ 	.short	0x0003
        /*0012*/ 	.short	0x0018
        /*0014*/ 	.byte	0x00, 0xf0, 0x11, 0x00


	//----- nvinfo : EIATTR_KPARAM_INFO
	.align		4
.L_11:
        /*0018*/ 	.byte	0x04, 0x17
        /*001a*/ 	.short	(.L_13 - .L_12)
.L_12:
        /*001c*/ 	.word	0x00000000
        /*0020*/ 	.short	0x0002
        /*0022*/ 	.short	0x0010
        /*0024*/ 	.byte	0x00, 0xf4, 0x21, 0x00


	//----- nvinfo : EIATTR_KPARAM_INFO
	.align		4
.L_13:
        /*0028*/ 	.byte	0x04, 0x17
        /*002a*/ 	.short	(.L_15 - .L_14)
.L_14:
        /*002c*/ 	.word	0x00000000
        /*0030*/ 	.short	0x0001
        /*0032*/ 	.short	0x0008
        /*0034*/ 	.byte	0x00, 0xf4, 0x21, 0x00


	//----- nvinfo : EIATTR_KPARAM_INFO
	.align		4
.L_15:
        /*0038*/ 	.byte	0x04, 0x17
        /*003a*/ 	.short	(.L_17 - .L_16)
.L_16:
        /*003c*/ 	.word	0x00000000
        /*0040*/ 	.short	0x0000
        /*0042*/ 	.short	0x0000
        /*0044*/ 	.byte	0x00, 0xf4, 0x21, 0x00


	//----- nvinfo : EIATTR_SPARSE_MMA_MASK
	.align		4
.L_17:
        /*0048*/ 	.byte	0x03, 0x50
        /*004a*/ 	.short	0x0000


	//----- nvinfo : EIATTR_MAXREG_COUNT
	.align		4
        /*004c*/ 	.byte	0x03, 0x1b
        /*004e*/ 	.short	0x00ff


	//----- nvinfo : EIATTR_EXIT_INSTR_OFFSETS
	.align		4
        /*0050*/ 	.byte	0x04, 0x1c
        /*0052*/ 	.short	(.L_19 - .L_18)


	//   ....[0]....
.L_18:
        /*0054*/ 	.word	0x00000480


	//----- nvinfo : EIATTR_REQNTID
	.align		4
.L_19:
        /*0058*/ 	.byte	0x04, 0x10
        /*005a*/ 	.short	(.L_21 - .L_20)
.L_20:
        /*005c*/ 	.word	0x00000080
        /*0060*/ 	.word	0x00000001
        /*0064*/ 	.word	0x00000001


	//----- nvinfo : EIATTR_CBANK_PARAM_SIZE
	.align		4
.L_21:
        /*0068*/ 	.byte	0x03, 0x19
        /*006a*/ 	.short	0x001c


	//----- nvinfo : EIATTR_PARAM_CBANK
	.align		4
        /*006c*/ 	.byte	0x04, 0x0a
        /*006e*/ 	.short	(.L_23 - .L_22)
	.align		4
.L_22:
        /*0070*/ 	.word	index@(.nv.constant0.triton_poi_fused_max_pool2d_with_indices_49)
        /*0074*/ 	.short	0x0210
        /*0076*/ 	.short	0x001c


	//----- nvinfo : EIATTR_SW_WAR
	.align		4
.L_23:
        /*0078*/ 	.byte	0x04, 0x36
        /*007a*/ 	.short	(.L_25 - .L_24)
.L_24:
        /*007c*/ 	.word	0x00000008
.L_25:


//--------------------- .nv.callgraph             --------------------------
	.section	.nv.callgraph,"",@"SHT_CUDA_CALLGRAPH"
	.align	4
	.sectionentsize	8
	.align		4
        /*0000*/ 	.word	0x00000000
	.align		4
        /*0004*/ 	.word	0xffffffff
	.align		4
        /*0008*/ 	.word	0x00000000
	.align		4
        /*000c*/ 	.word	0xfffffffe
	.align		4
        /*0010*/ 	.word	0x00000000
	.align		4
        /*0014*/ 	.word	0xfffffffd
	.align		4
        /*0018*/ 	.word	0x00000000
	.align		4
        /*001c*/ 	.word	0xfffffffc


//--------------------- .text.triton_poi_fused_max_pool2d_with_indices_49 --------------------------
	.section	.text.triton_poi_fused_max_pool2d_with_indices_49,"ax",@progbits
	.align	128
        .global         triton_poi_fused_max_pool2d_with_indices_49
        .type           triton_poi_fused_max_pool2d_with_indices_49,@function
        .size           triton_poi_fused_max_pool2d_with_indices_49,(.L_x_1 - triton_poi_fused_max_pool2d_with_indices_49)
        .other          triton_poi_fused_max_pool2d_with_indices_49,@"STO_CUDA_ENTRY STV_DEFAULT"
triton_poi_fused_max_pool2d_with_indices_49:
.text.triton_poi_fused_max_pool2d_with_indices_49:
[----:B------:R-:W-:Y:S01]  /*0000*/  LDC R1, c[0x0][0x28] ;  /* 0x00000a00ff017b82 */ /* 0x000fe20000000800 */
[----:B------:R-:W1:Y:S07]  /*0010*/  S2R R0, SR_TID.X ;  /* 0x0000000000007919 */ /* 0x000e6e0000002100 */
[----:B------:R-:W2:Y:S01]  /*0020*/  LDC.64 R2, c[0x0][0x210] ;  /* 0x00008400ff027b82 */ /* 0x000ea20000000a00 */
[----:B------:R-:W-:Y:S01]  /*0030*/  ULDC.64 UR4, c[0x0][0x208] ;  /* 0x0000820000047ab9 */ /* 0x000fe20000000a00 */
[----:B------:R-:W-:Y:S01]  /*0040*/  ULDC.64 UR6, c[0x0][0x220] ;  /* 0x0000880000067ab9 */ /* 0x000fe20000000a00 */
[----:B------:R-:W3:Y:S01]  /*0050*/  S2R R7, SR_CTAID.X ;  /* 0x0000000000077919 */ /* 0x000ee20000002500 */
[----:B-1----:R-:W-:Y:S01]  /*0060*/  IMAD.SHL.U32 R0, R0, 0x2, RZ ;  /* 0x0000000200007824 */ /* 0x002fe200078e00ff */
[----:B---3--:R-:W-:-:S04]  /*0070*/  SHF.R.S32.HI R9, RZ, 0x17, R7 ;  /* 0x00000017ff097819 */ /* 0x008fc80000011407 */
[----:B------:R-:W-:Y:S02]  /*0080*/  LOP3.LUT R0, R0, 0xfe, RZ, 0xc0, !PT ;  /* 0x000000fe00007812 */ /* 0x000fe400078ec0ff */
[----:B------:R-:W-:-:S03]  /*0090*/  SGXT R9, R9, 0x1 ;  /* 0x000000010909781a */ /* 0x000fc60000000200 */
[----:B------:R-:W-:-:S04]  /*00a0*/  IMAD R0, R7, 0x100, R0 ;  /* 0x0000010007007824 */ /* 0x000fc800078e0200 */
[----:B------:R-:W-:Y:S01]  /*00b0*/  VIADD R4, R0, 0x1 ;  /* 0x0000000100047836 */ /* 0x000fe20000000000 */
[----:B------:R-:W-:-:S04]  /*00c0*/  SHF.R.S32.HI R5, RZ, 0x1f, R0 ;  /* 0x0000001fff057819 */ /* 0x000fc80000011400 */
[----:B------:R-:W-:Y:S02]  /*00d0*/  LEA.HI R5, R5, R0, RZ, 0x2 ;  /* 0x0000000005057211 */ /* 0x000fe400078f10ff */
[----:B------:R-:W-:Y:S02]  /*00e0*/  LEA.HI R9, R9, R4, RZ, 0x2 ;  /* 0x0000000409097211 */ /* 0x000fe400078f10ff */
[C---:B------:R-:W-:Y:S01]  /*00f0*/  LOP3.LUT R7, R5.reuse, 0x7ffffffc, RZ, 0xc0, !PT ;  /* 0x7ffffffc05077812 */ /* 0x040fe200078ec0ff */
[----:B------:R-:W-:Y:S01]  /*0100*/  IMAD.SHL.U32 R5, R5, 0x4, RZ ;  /* 0x0000000405057824 */ /* 0x000fe200078e00ff */
[----:B------:R-:W-:-:S03]  /*0110*/  LOP3.LUT R9, R9, 0x7ffffffc, RZ, 0xc0, !PT ;  /* 0x7ffffffc09097812 */ /* 0x000fc600078ec0ff */
[----:B------:R-:W-:Y:S01]  /*0120*/  IMAD.IADD R7, R0, 0x1, -R7 ;  /* 0x0000000100077824 */ /* 0x000fe200078e0a07 */
[----:B------:R-:W-:Y:S01]  /*0130*/  LOP3.LUT R5, R5, 0xfffffff0, RZ, 0xc0, !PT ;  /* 0xfffffff005057812 */ /* 0x000fe200078ec0ff */
[----:B------:R-:W-:-:S04]  /*0140*/  IMAD.IADD R4, R4, 0x1, -R9 ;  /* 0x0000000104047824 */ /* 0x000fc800078e0a09 */
[--C-:B------:R-:W-:Y:S02]  /*0150*/  IMAD R15, R7, 0x2, R5.reuse ;  /* 0x00000002070f7824 */ /* 0x100fe400078e0205 */
[----:B------:R-:W-:Y:S02]  /*0160*/  IMAD R17, R4, 0x2, R5 ;  /* 0x0000000204117824 */ /* 0x000fe400078e0205 */
[----:B--2---:R-:W-:-:S04]  /*0170*/  IMAD.WIDE R8, R15, 0x4, R2 ;  /* 0x000000040f087825 */ /* 0x004fc800078e0202 */
[----:B------:R-:W-:Y:S01]  /*0180*/  VIADD R13, R15, 0x8 ;  /* 0x000000080f0d7836 */ /* 0x000fe20000000000 */
[----:B------:R-:W2:Y:S01]  /*0190*/  LDG.E.EL R4, desc[UR4][R8.64] ;  /* 0x0000000408047981 */ /* 0x000ea2000c2e1900 */
[----:B------:R-:W-:-:S03]  /*01a0*/  IMAD.WIDE R10, R17, 0x4, R2 ;  /* 0x00000004110a7825 */ /* 0x000fc600078e0202 */
[----:B------:R1:W2:Y:S01]  /*01b0*/  LDG.E.EL R18, desc[UR4][R8.64+0x4] ;  /* 0x0000040408127981 */ /* 0x0002a2000c2e1900 */
[----:B------:R-:W-:-:S03]  /*01c0*/  IMAD.WIDE R12, R13, 0x4, R2 ;  /* 0x000000040d0c7825 */ /* 0x000fc600078e0202 */
[----:B------:R-:W3:Y:S01]  /*01d0*/  LDG.E.EL R16, desc[UR4][R10.64] ;  /* 0x000000040a107981 */ /* 0x000ee2000c2e1900 */
[----:B------:R-:W-:-:S03]  /*01e0*/  VIADD R7, R17, 0x8 ;  /* 0x0000000811077836 */ /* 0x000fc60000000000 */
[----:B------:R-:W3:Y:S01]  /*01f0*/  LDG.E.EL R19, desc[UR4][R10.64+0x4] ;  /* 0x000004040a137981 */ /* 0x000ee2000c2e1900 */
[----:B------:R-:W-:-:S03]  /*0200*/  IMAD.WIDE R6, R7, 0x4, R2 ;  /* 0x0000000407067825 */ /* 0x000fc600078e0202 */
[----:B------:R4:W5:Y:S01]  /*0210*/  LDG.E.EL R5, desc[UR4][R12.64] ;  /* 0x000000040c057981 */ /* 0x000962000c2e1900 */
[----:B------:R-:W-:-:S03]  /*0220*/  VIADD R15, R15, 0x9 ;  /* 0x000000090f0f7836 */ /* 0x000fc60000000000 */
[----:B------:R-:W5:Y:S01]  /*0230*/  LDG.E.EL R6, desc[UR4][R6.64] ;  /* 0x0000000406067981 */ /* 0x000f62000c2e1900 */
[----:B------:R-:W-:Y:S02]  /*0240*/  VIADD R17, R17, 0x9 ;  /* 0x0000000911117836 */ /* 0x000fe40000000000 */
[--C-:B-1----:R-:W-:Y:S01]  /*0250*/  IMAD.WIDE R8, R15, 0x4, R2.reuse ;  /* 0x000000040f087825 */ /* 0x102fe200078e0202 */
[----:B----4-:R-:W1:Y:S03]  /*0260*/  LDC.64 R12, c[0x0][0x218] ;  /* 0x00008600ff0c7b82 */ /* 0x010e660000000a00 */
[----:B------:R-:W-:Y:S02]  /*0270*/  IMAD.WIDE R14, R17, 0x4, R2 ;  /* 0x00000004110e7825 */ /* 0x000fe400078e0202 */
[----:B------:R1:W4:Y:S04]  /*0280*/  LDG.E.EL R2, desc[UR4][R8.64] ;  /* 0x0000000408027981 */ /* 0x000328000c2e1900 */
[----:B------:R-:W4:Y:S01]  /*0290*/  LDG.E.EL R3, desc[UR4][R14.64] ;  /* 0x000000040e037981 */ /* 0x000f22000c2e1900 */
[----:B-1----:R-:W-:Y:S01]  /*02a0*/  IMAD.WIDE R8, R0, 0x4, R12 ;  /* 0x0000000400087825 */ /* 0x002fe200078e020c */
[----:B--2---:R-:W-:-:S02]  /*02b0*/  FSETP.GT.AND P3, PT, R18, R4, PT ;  /* 0x000000041200720b */ /* 0x004fc40003f64000 */
[----:B------:R-:W-:Y:S02]  /*02c0*/  FSETP.NAN.AND P0, PT, R18, R18, PT ;  /* 0x000000121200720b */ /* 0x000fe40003f08000 */
[----:B---3--:R-:W-:Y:S02]  /*02d0*/  FSETP.GT.AND P2, PT, R19, R16, PT ;  /* 0x000000101300720b */ /* 0x008fe40003f44000 */
[----:B-----5:R-:W-:-:S07]  /*02e0*/  FSETP.NAN.AND P4, PT, R5, R5, PT ;  /* 0x000000050500720b */ /* 0x020fce0003f88000 */
[----:B------:R-:W-:Y:S02]  /*02f0*/  @!P3 SEL R18, R18, R4, P0 ;  /* 0x000000041212b207 */ /* 0x000fe40000000000 */
[----:B------:R-:W-:Y:S02]  /*0300*/  FSETP.NAN.AND P1, PT, R6, R6, PT ;  /* 0x000000060600720b */ /* 0x000fe40003f28000 */
[C---:B------:R-:W-:Y:S02]  /*0310*/  FSETP.NAN.AND P5, PT, R19.reuse, R19, PT ;  /* 0x000000131300720b */ /* 0x040fe40003fa8000 */
[----:B------:R-:W-:Y:S02]  /*0320*/  FSETP.GEU.AND P0, PT, R18, R5, PT ;  /* 0x000000051200720b */ /* 0x000fe40003f0e000 */
[----:B------:R-:W-:Y:S02]  /*0330*/  @!P2 SEL R19, R19, R16, P5 ;  /* 0x000000101313a207 */ /* 0x000fe40002800000 */
[----:B------:R-:W-:-:S02]  /*0340*/  @!P4 SEL R5, R5, R18, !P0 ;  /* 0x000000120505c207 */ /* 0x000fc40004000000 */
[----:B------:R-:W-:Y:S02]  /*0350*/  FSETP.GEU.AND P4, PT, R19, R6, PT ;  /* 0x000000061300720b */ /* 0x000fe40003f8e000 */
[----:B------:R-:W-:Y:S02]  /*0360*/  SEL R4, RZ, 0x1, !P3 ;  /* 0x00000001ff047807 */ /* 0x000fe40005800000 */
[----:B------:R-:W-:Y:S02]  /*0370*/  SEL R7, RZ, 0x1, !P2 ;  /* 0x00000001ff077807 */ /* 0x000fe40005000000 */
[----:B----4-:R-:W-:Y:S02]  /*0380*/  FSETP.NAN.AND P3, PT, R2, R2, PT ;  /* 0x000000020200720b */ /* 0x010fe40003f68000 */
[----:B------:R-:W-:Y:S02]  /*0390*/  FSETP.NAN.AND P2, PT, R3, R3, PT ;  /* 0x000000030300720b */ /* 0x000fe40003f48000 */
[----:B------:R-:W-:-:S02]  /*03a0*/  @!P1 SEL R6, R6, R19, !P4 ;  /* 0x0000001306069207 */ /* 0x000fc40006000000 */
[----:B------:R-:W-:Y:S02]  /*03b0*/  SEL R4, R4, 0x2, P0 ;  /* 0x0000000204047807 */ /* 0x000fe40000000000 */
[----:B------:R-:W-:Y:S02]  /*03c0*/  SEL R7, R7, 0x2, P4 ;  /* 0x0000000207077807 */ /* 0x000fe40002000000 */
[----:B------:R-:W-:Y:S02]  /*03d0*/  FSETP.GEU.AND P1, PT, R5, R2, PT ;  /* 0x000000020500720b */ /* 0x000fe40003f2e000 */
[----:B------:R-:W-:Y:S02]  /*03e0*/  FSETP.GEU.AND P0, PT, R6, R3, PT ;  /* 0x000000030600720b */ /* 0x000fe40003f0e000 */
[----:B------:R-:W-:Y:S02]  /*03f0*/  SEL R4, R4, 0x3, P1 ;  /* 0x0000000304047807 */ /* 0x000fe40000800000 */
[----:B------:R-:W-:-:S02]  /*0400*/  SEL R7, R7, 0x3, P0 ;  /* 0x0000000307077807 */ /* 0x000fc40000000000 */
[----:B------:R-:W-:Y:S02]  /*0410*/  IADD3 R10, P4, R0, UR6, RZ ;  /* 0x00000006000a7c10 */ /* 0x000fe4000ff9e0ff */
[----:B------:R-:W-:Y:S01]  /*0420*/  @!P3 SEL R2, R2, R5, !P1 ;  /* 0x000000050202b207 */ /* 0x000fe20004800000 */
[----:B------:R-:W-:Y:S01]  /*0430*/  IMAD R7, R7, 0x100, R4 ;  /* 0x0000010007077824 */ /* 0x000fe200078e0204 */
[----:B------:R-:W-:Y:S02]  /*0440*/  @!P2 SEL R3, R3, R6, !P0 ;  /* 0x000000060303a207 */ /* 0x000fe40004000000 */
[----:B------:R-:W-:-:S03]  /*0450*/  LEA.HI.X.SX32 R11, R0, UR7, 0x1, P4 ;  /* 0x00000007000b7c11 */ /* 0x000fc6000a0f0eff */
[----:B------:R-:W-:Y:S04]  /*0460*/  STG.E.64 desc[UR4][R8.64], R2 ;  /* 0x0000000208007986 */ /* 0x000fe8000c101b04 */
[----:B------:R-:W-:Y:S01]  /*0470*/  STG.E.U16 desc[UR4][R10.64], R7 ;  /* 0x000000070a007986 */ /* 0x000fe2000c101504 */
[----:B------:R-:W-:Y:S05]  /*0480*/  EXIT ;  /* 0x000000000000794d */ /* 0x000fea0003800000 */
.L_x_0:
[----:B------:R-:W-:-:S00]  /*0490*/  BRA `(.L_x_0) ;  /* 0xfffffffc00fc7947 */ /* 0x000fc0000383ffff */
[----:B------:R-:W-:-:S00]  /*04a0*/  NOP ;  /* 0x0000000000007918 */ /* 0x000fc00000000000 */
        /* <DEDUP_REMOVED lines=13> */
.L_x_1:


//--------------------- .nv.constant0.triton_poi_fused_max_pool2d_with_indices_49 --------------------------
	.section	.nv.constant0.triton_poi_fused_max_pool2d_with_indices_49,"a",@progbits
	.sectionflags	@""
	.align	4
.nv.constant0.triton_poi_fused_max_pool2d_with_indices_49:
	.zero		556
